//
// Generated by NVIDIA NVVM Compiler
//
// Compiler Build ID: CL-19805474
// Cuda compilation tools, release 7.5, V7.5.16
// Based on LLVM 3.4svn
//

.version 4.3
.target sm_32
.address_size 64

	// .globl	_Z3udfPfS_PjPKfS2_S_S_S0_j

.visible .entry _Z3udfPfS_PjPKfS2_S_S_S0_j(
	.param .u64 _Z3udfPfS_PjPKfS2_S_S_S0_j_param_0,
	.param .u64 _Z3udfPfS_PjPKfS2_S_S_S0_j_param_1,
	.param .u64 _Z3udfPfS_PjPKfS2_S_S_S0_j_param_2,
	.param .u64 _Z3udfPfS_PjPKfS2_S_S_S0_j_param_3,
	.param .u64 _Z3udfPfS_PjPKfS2_S_S_S0_j_param_4,
	.param .u64 _Z3udfPfS_PjPKfS2_S_S_S0_j_param_5,
	.param .u64 _Z3udfPfS_PjPKfS2_S_S_S0_j_param_6,
	.param .u64 _Z3udfPfS_PjPKfS2_S_S_S0_j_param_7,
	.param .u32 _Z3udfPfS_PjPKfS2_S_S_S0_j_param_8
)
{
	.reg .pred 	%p<7>;
	.reg .f32 	%f<28>;
	.reg .b32 	%r<30>;
	.reg .f64 	%fd<16>;
	.reg .b64 	%rd<37>;


	ld.param.u64 	%rd13, [_Z3udfPfS_PjPKfS2_S_S_S0_j_param_0];
	ld.param.u64 	%rd14, [_Z3udfPfS_PjPKfS2_S_S_S0_j_param_1];
	ld.param.u64 	%rd15, [_Z3udfPfS_PjPKfS2_S_S_S0_j_param_2];
	ld.param.u64 	%rd16, [_Z3udfPfS_PjPKfS2_S_S_S0_j_param_3];
	ld.param.u64 	%rd19, [_Z3udfPfS_PjPKfS2_S_S_S0_j_param_4];
	ld.param.u64 	%rd17, [_Z3udfPfS_PjPKfS2_S_S_S0_j_param_5];
	ld.param.u64 	%rd18, [_Z3udfPfS_PjPKfS2_S_S_S0_j_param_6];
	ld.param.u64 	%rd20, [_Z3udfPfS_PjPKfS2_S_S_S0_j_param_7];
	ld.param.u32 	%r14, [_Z3udfPfS_PjPKfS2_S_S_S0_j_param_8];
	cvta.to.global.u64 	%rd1, %rd19;
	mov.u32 	%r15, %ntid.x;
	mov.u32 	%r16, %ctaid.x;
	mov.u32 	%r17, %tid.x;
	mad.lo.s32 	%r1, %r15, %r16, %r17;
	cvta.to.global.u64 	%rd2, %rd20;
	ld.global.u32 	%r2, [%rd2];
	setp.ge.u32	%p1, %r1, %r2;
	@%p1 bra 	BB0_8;

	mov.u32 	%r18, %tid.y;
	mov.u32 	%r19, %ntid.y;
	mov.u32 	%r20, %ctaid.y;
	mad.lo.s32 	%r3, %r19, %r20, %r18;
	ld.global.u32 	%r4, [%rd2+4];
	setp.ge.u32	%p2, %r3, %r4;
	@%p2 bra 	BB0_8;

	mov.u32 	%r21, %tid.z;
	mov.u32 	%r22, %ntid.z;
	mov.u32 	%r23, %ctaid.z;
	mad.lo.s32 	%r5, %r22, %r23, %r21;
	ld.global.u32 	%r24, [%rd2+8];
	setp.ge.u32	%p3, %r5, %r24;
	@%p3 bra 	BB0_8;

	cvta.to.global.u64 	%rd21, %rd18;
	cvta.to.global.u64 	%rd22, %rd17;
	mad.lo.s32 	%r25, %r4, %r5, %r3;
	mad.lo.s32 	%r6, %r25, %r2, %r1;
	ld.global.f32 	%f8, [%rd22];
	cvt.f64.f32	%fd2, %f8;
	ld.global.f32 	%f9, [%rd21];
	cvt.f64.f32	%fd3, %f9;
	cvt.rn.f64.u32	%fd4, %r1;
	add.f64 	%fd5, %fd4, 0d3FE0000000000000;
	fma.rn.f64 	%fd6, %fd5, %fd3, %fd2;
	cvt.rn.f32.f64	%f1, %fd6;
	ld.global.f32 	%f10, [%rd22+4];
	cvt.f64.f32	%fd7, %f10;
	ld.global.f32 	%f11, [%rd21+4];
	cvt.f64.f32	%fd8, %f11;
	cvt.rn.f64.u32	%fd9, %r3;
	add.f64 	%fd10, %fd9, 0d3FE0000000000000;
	fma.rn.f64 	%fd11, %fd10, %fd8, %fd7;
	cvt.rn.f32.f64	%f2, %fd11;
	ld.global.f32 	%f12, [%rd22+8];
	cvt.f64.f32	%fd12, %f12;
	ld.global.f32 	%f13, [%rd21+8];
	cvt.f64.f32	%fd13, %f13;
	cvt.rn.f64.u32	%fd14, %r5;
	add.f64 	%fd15, %fd14, 0d3FE0000000000000;
	fma.rn.f64 	%fd1, %fd15, %fd13, %fd12;
	setp.eq.s32	%p4, %r14, 0;
	@%p4 bra 	BB0_8;

	cvta.to.global.u64 	%rd23, %rd14;
	cvta.to.global.u64 	%rd24, %rd15;
	cvta.to.global.u64 	%rd25, %rd13;
	cvta.to.global.u64 	%rd3, %rd16;
	cvt.rn.f32.f64	%f3, %fd1;
	mul.wide.u32 	%rd26, %r6, 4;
	add.s64 	%rd4, %rd25, %rd26;
	add.s64 	%rd5, %rd24, %rd26;
	add.s64 	%rd6, %rd23, %rd26;
	shl.b32 	%r27, %r14, 1;
	mov.u32 	%r29, 0;
	mov.u32 	%r28, %r14;
	mov.u64 	%rd35, %rd3;
	mov.u64 	%rd36, %rd1;

BB0_5:
	mov.u64 	%rd8, %rd36;
	mov.u64 	%rd7, %rd35;
	mov.u32 	%r9, %r28;
	cvt.u64.u32	%rd9, %r9;
	mul.wide.u32 	%rd27, %r9, 4;
	add.s64 	%rd28, %rd3, %rd27;
	cvt.u64.u32	%rd10, %r27;
	mul.wide.u32 	%rd29, %r27, 4;
	add.s64 	%rd30, %rd3, %rd29;
	ld.global.f32 	%f14, [%rd7];
	sub.f32 	%f4, %f1, %f14;
	ld.global.f32 	%f15, [%rd28];
	sub.f32 	%f5, %f2, %f15;
	mul.f32 	%f16, %f5, %f5;
	fma.rn.f32 	%f17, %f4, %f4, %f16;
	ld.global.f32 	%f18, [%rd30];
	sub.f32 	%f6, %f3, %f18;
	fma.rn.f32 	%f19, %f6, %f6, %f17;
	sqrt.rn.f32 	%f7, %f19;
	ld.global.f32 	%f20, [%rd4];
	setp.geu.f32	%p5, %f7, %f20;
	@%p5 bra 	BB0_7;

	st.global.f32 	[%rd4], %f7;
	st.global.u32 	[%rd5], %r29;
	ld.global.f32 	%f21, [%rd8];
	shl.b64 	%rd31, %rd9, 2;
	add.s64 	%rd32, %rd1, %rd31;
	ld.global.f32 	%f22, [%rd32];
	mul.f32 	%f23, %f5, %f22;
	fma.rn.f32 	%f24, %f4, %f21, %f23;
	shl.b64 	%rd33, %rd10, 2;
	add.s64 	%rd34, %rd1, %rd33;
	ld.global.f32 	%f25, [%rd34];
	fma.rn.f32 	%f26, %f6, %f25, %f24;
	neg.f32 	%f27, %f26;
	st.global.f32 	[%rd6], %f27;

BB0_7:
	add.s32 	%r29, %r29, 1;
	add.s64 	%rd11, %rd8, 4;
	add.s64 	%rd12, %rd7, 4;
	add.s32 	%r12, %r9, 1;
	add.s32 	%r27, %r27, 1;
	setp.lt.u32	%p6, %r29, %r14;
	mov.u32 	%r28, %r12;
	mov.u64 	%rd35, %rd12;
	mov.u64 	%rd36, %rd11;
	@%p6 bra 	BB0_5;

BB0_8:
	ret;
}




// ===== COMPILED SASS (sm_100) =====

	.target	sm_100

	.elftype	@"ET_EXEC"


//--------------------- .note.nv.tkinfo           --------------------------
	.section	.note.nv.tkinfo,"",@"SHT_NOTE"
	.sectionflags	@"SHF_NOTE_NV_TKINFO"
	.tkinfo
        /*0018*/ 	.word	0x00000002
        /*0030*/ 	.string	""
        /*0030*/ 	.string	"ptxas"
        /*0030*/ 	.string	"Cuda compilation tools, release 13.0, V13.0.88"
        /*0030*/ 	.string	"Build cuda_13.0.r13.0/compiler.36424714_0"
        /*0030*/ 	.string	"-arch sm_100 "



//--------------------- .note.nv.cuinfo           --------------------------
	.section	.note.nv.cuinfo,"",@"SHT_NOTE"
	.sectionflags	@"SHF_NOTE_NV_CUINFO"
        /*0018*/ 	.short	0x0002
        /*001a*/ 	.short	0x0020
        /*001c*/ 	.short	0x0082
	.zero		2


//--------------------- .nv.info                  --------------------------
	.section	.nv.info,"",@"SHT_CUDA_INFO"
	.align	4


	//----- nvinfo : EIATTR_REGCOUNT
	.align		4
        /*0000*/ 	.byte	0x04, 0x2f
        /*0002*/ 	.short	(.L_1 - .L_0)
	.align		4
.L_0:
        /*0004*/ 	.word	index@(_Z3udfPfS_PjPKfS2_S_S_S0_j)
        /*0008*/ 	.word	0x00000020


	//----- nvinfo : EIATTR_FRAME_SIZE
	.align		4
.L_1:
        /*000c*/ 	.byte	0x04, 0x11
        /*000e*/ 	.short	(.L_3 - .L_2)
	.align		4
.L_2:
        /*0010*/ 	.word	index@($__internal_0_$__cuda_sm20_sqrt_rn_f32_slowpath)
        /*0014*/ 	.word	0x00000000


	//----- nvinfo : EIATTR_FRAME_SIZE
	.align		4
.L_3:
        /*0018*/ 	.byte	0x04, 0x11
        /*001a*/ 	.short	(.L_5 - .L_4)
	.align		4
.L_4:
        /*001c*/ 	.word	index@(_Z3udfPfS_PjPKfS2_S_S_S0_j)
        /*0020*/ 	.word	0x00000000


	//----- nvinfo : EIATTR_MIN_STACK_SIZE
	.align		4
.L_5:
        /*0024*/ 	.byte	0x04, 0x12
        /*0026*/ 	.short	(.L_7 - .L_6)
	.align		4
.L_6:
        /*0028*/ 	.word	index@(_Z3udfPfS_PjPKfS2_S_S_S0_j)
        /*002c*/ 	.word	0x00000000
.L_7:


//--------------------- .nv.compat                --------------------------
	.section	.nv.compat,"",@"SHT_CUDA_COMPAT_INFO"
	.align	4
        /*0000*/ 	.byte	0x02, 0x09, 0x00, 0x00, 0x02, 0x02, 0x01, 0x00, 0x02, 0x05, 0x05, 0x00, 0x03, 0x07, 0x01, 0x01
        /*0010*/ 	.byte	0x02, 0x03, 0x00, 0x00, 0x02, 0x06, 0x01, 0x00, 0x04, 0x0b, 0x08, 0x00, 0x01, 0x00, 0x00, 0x00
        /*0020*/ 	.byte	0x00, 0x00, 0x00, 0x00


//--------------------- .nv.info._Z3udfPfS_PjPKfS2_S_S_S0_j --------------------------
	.section	.nv.info._Z3udfPfS_PjPKfS2_S_S_S0_j,"",@"SHT_CUDA_INFO"
	.sectionflags	@""
	.align	4


	//----- nvinfo : EIATTR_CUDA_API_VERSION
	.align		4
        /*0000*/ 	.byte	0x04, 0x37
        /*0002*/ 	.short	(.L_9 - .L_8)
.L_8:
        /*0004*/ 	.word	0x00000082


	//----- nvinfo : EIATTR_KPARAM_INFO
	.align		4
.L_9:
        /*0008*/ 	.byte	0x04, 0x17
        /*000a*/ 	.short	(.L_11 - .L_10)
.L_10:
        /*000c*/ 	.word	0x00000000
        /*0010*/ 	.short	0x0008
        /*0012*/ 	.short	0x0040
        /*0014*/ 	.byte	0x00, 0xf0, 0x11, 0x00


	//----- nvinfo : EIATTR_KPARAM_INFO
	.align		4
.L_11:
        /*0018*/ 	.byte	0x04, 0x17
        /*001a*/ 	.short	(.L_13 - .L_12)
.L_12:
        /*001c*/ 	.word	0x00000000
        /*0020*/ 	.short	0x0007
        /*0022*/ 	.short	0x0038
        /*0024*/ 	.byte	0x00, 0xf0, 0x21, 0x00


	//----- nvinfo : EIATTR_KPARAM_INFO
	.align		4
.L_13:
        /*0028*/ 	.byte	0x04, 0x17
        /*002a*/ 	.short	(.L_15 - .L_14)
.L_14:
        /*002c*/ 	.word	0x00000000
        /*0030*/ 	.short	0x0006
        /*0032*/ 	.short	0x0030
        /*0034*/ 	.byte	0x00, 0xf0, 0x21, 0x00


	//----- nvinfo : EIATTR_KPARAM_INFO
	.align		4
.L_15:
        /*0038*/ 	.byte	0x04, 0x17
        /*003a*/ 	.short	(.L_17 - .L_16)
.L_16:
        /*003c*/ 	.word	0x00000000
        /*0040*/ 	.short	0x0005
        /*0042*/ 	.short	0x0028
        /*0044*/ 	.byte	0x00, 0xf0, 0x21, 0x00


	//----- nvinfo : EIATTR_KPARAM_INFO
	.align		4
.L_17:
        /*0048*/ 	.byte	0x04, 0x17
        /*004a*/ 	.short	(.L_19 - .L_18)
.L_18:
        /*004c*/ 	.word	0x00000000
        /*0050*/ 	.short	0x0004
        /*0052*/ 	.short	0x0020
        /*0054*/ 	.byte	0x00, 0xf0, 0x21, 0x00


	//----- nvinfo : EIATTR_KPARAM_INFO
	.align		4
.L_19:
        /*0058*/ 	.byte	0x04, 0x17
        /*005a*/ 	.short	(.L_21 - .L_20)
.L_20:
        /*005c*/ 	.word	0x00000000
        /*0060*/ 	.short	0x0003
        /*0062*/ 	.short	0x0018
        /*0064*/ 	.byte	0x00, 0xf0, 0x21, 0x00


	//----- nvinfo : EIATTR_KPARAM_INFO
	.align		4
.L_21:
        /*0068*/ 	.byte	0x04, 0x17
        /*006a*/ 	.short	(.L_23 - .L_22)
.L_22:
        /*006c*/ 	.word	0x00000000
        /*0070*/ 	.short	0x0002
        /*0072*/ 	.short	0x0010
        /*0074*/ 	.byte	0x00, 0xf0, 0x21, 0x00


	//----- nvinfo : EIATTR_KPARAM_INFO
	.align		4
.L_23:
        /*0078*/ 	.byte	0x04, 0x17
        /*007a*/ 	.short	(.L_25 - .L_24)
.L_24:
        /*007c*/ 	.word	0x00000000
        /*0080*/ 	.short	0x0001
        /*0082*/ 	.short	0x0008
        /*0084*/ 	.byte	0x00, 0xf0, 0x21, 0x00


	//----- nvinfo : EIATTR_KPARAM_INFO
	.align		4
.L_25:
        /*0088*/ 	.byte	0x04, 0x17
        /*008a*/ 	.short	(.L_27 - .L_26)
.L_26:
        /*008c*/ 	.word	0x00000000
        /*0090*/ 	.short	0x0000
        /*0092*/ 	.short	0x0000
        /*0094*/ 	.byte	0x00, 0xf0, 0x21, 0x00


	//----- nvinfo : EIATTR_SPARSE_MMA_MASK
	.align		4
.L_27:
        /*0098*/ 	.byte	0x03, 0x50
        /*009a*/ 	.short	0x0000


	//----- nvinfo : EIATTR_MAXREG_COUNT
	.align		4
        /*009c*/ 	.byte	0x03, 0x1b
        /*009e*/ 	.short	0x00ff


	//----- nvinfo : EIATTR_MERCURY_ISA_VERSION
	.align		4
        /*00a0*/ 	.byte	0x03, 0x5f
        /*00a2*/ 	.short	0x0101


	//----- nvinfo : EIATTR_VRC_CTA_INIT_COUNT
	.align		4
        /*00a4*/ 	.byte	0x02, 0x4a
	.zero		1
	.zero		1


	//----- nvinfo : EIATTR_EXIT_INSTR_OFFSETS
	.align		4
        /*00a8*/ 	.byte	0x04, 0x1c
        /*00aa*/ 	.short	(.L_29 - .L_28)


	//   ....[0]....
.L_28:
        /*00ac*/ 	.word	0x00000090


	//   ....[1]....
        /*00b0*/ 	.word	0x00000100


	//   ....[2]....
        /*00b4*/ 	.word	0x00000170


	//   ....[3]....
        /*00b8*/ 	.word	0x000002e0


	//   ....[4]....
        /*00bc*/ 	.word	0x000007d0


	//----- nvinfo : EIATTR_CRS_STACK_SIZE
	.align		4
.L_29:
        /*00c0*/ 	.byte	0x04, 0x1e
        /*00c2*/ 	.short	(.L_31 - .L_30)
.L_30:
        /*00c4*/ 	.word	0x00000000


	//----- nvinfo : EIATTR_CBANK_PARAM_SIZE
	.align		4
.L_31:
        /*00c8*/ 	.byte	0x03, 0x19
        /*00ca*/ 	.short	0x0044


	//----- nvinfo : EIATTR_PARAM_CBANK
	.align		4
        /*00cc*/ 	.byte	0x04, 0x0a
        /*00ce*/ 	.short	(.L_33 - .L_32)
	.align		4
.L_32:
        /*00d0*/ 	.word	index@(.nv.constant0._Z3udfPfS_PjPKfS2_S_S_S0_j)
        /*00d4*/ 	.short	0x0380
        /*00d6*/ 	.short	0x0044


	//----- nvinfo : EIATTR_SW_WAR
	.align		4
.L_33:
        /*00d8*/ 	.byte	0x04, 0x36
        /*00da*/ 	.short	(.L_35 - .L_34)
.L_34:
        /*00dc*/ 	.word	0x00000008
.L_35:


//--------------------- .nv.callgraph             --------------------------
	.section	.nv.callgraph,"",@"SHT_CUDA_CALLGRAPH"
	.align	4
	.sectionentsize	8
	.align		4
        /*0000*/ 	.word	0x00000000
	.align		4
        /*0004*/ 	.word	0xffffffff
	.align		4
        /*0008*/ 	.word	0x00000000
	.align		4
        /*000c*/ 	.word	0xfffffffe
	.align		4
        /*0010*/ 	.word	0x00000000
	.align		4
        /*0014*/ 	.word	0xfffffffd
	.align		4
        /*0018*/ 	.word	0x00000000
	.align		4
        /*001c*/ 	.word	0xfffffffc


//--------------------- .text._Z3udfPfS_PjPKfS2_S_S_S0_j --------------------------
	.section	.text._Z3udfPfS_PjPKfS2_S_S_S0_j,"ax",@progbits
	.align	128
        .global         _Z3udfPfS_PjPKfS2_S_S_S0_j
        .type           _Z3udfPfS_PjPKfS2_S_S_S0_j,@function
        .size           _Z3udfPfS_PjPKfS2_S_S_S0_j,(.L_x_7 - _Z3udfPfS_PjPKfS2_S_S_S0_j)
        .other          _Z3udfPfS_PjPKfS2_S_S_S0_j,@"STO_CUDA_ENTRY STV_DEFAULT"
_Z3udfPfS_PjPKfS2_S_S_S0_j:
.text._Z3udfPfS_PjPKfS2_S_S_S0_j:
[----:B------:R-:W-:Y:S08]  /*0000*/  LDC R1, c[0x0][0x37c] ;  /* 0x0000df00ff017b82 */ /* 0x000ff00000000800 */
[----:B------:R-:W0:Y:S01]  /*0010*/  LDC.64 R2, c[0x0][0x3b8] ;  /* 0x0000ee00ff027b82 */ /* 0x000e220000000a00 */
[----:B------:R-:W0:Y:S02]  /*0020*/  LDCU.64 UR6, c[0x0][0x358] ;  /* 0x00006b00ff0677ac */ /* 0x000e240008000a00 */
[----:B0-----:R-:W2:Y:S01]  /*0030*/  LDG.E R22, desc[UR6][R2.64] ;  /* 0x0000000602167981 */ /* 0x001ea2000c1e1900 */
[----:B------:R-:W0:Y:S01]  /*0040*/  LDCU UR4, c[0x0][0x360] ;  /* 0x00006c00ff0477ac */ /* 0x000e220008000800 */
[----:B------:R-:W0:Y:S01]  /*0050*/  S2R R23, SR_CTAID.X ;  /* 0x0000000000177919 */ /* 0x000e220000002500 */
[----:B------:R-:W0:Y:S02]  /*0060*/  S2R R0, SR_TID.X ;  /* 0x0000000000007919 */ /* 0x000e240000002100 */
[----:B0-----:R-:W-:-:S05]  /*0070*/  IMAD R23, R23, UR4, R0 ;  /* 0x0000000417177c24 */ /* 0x001fca000f8e0200 */
[----:B--2---:R-:W-:-:S13]  /*0080*/  ISETP.GE.U32.AND P0, PT, R23, R22, PT ;  /* 0x000000161700720c */ /* 0x004fda0003f06070 */
[----:B------:R-:W-:Y:S05]  /*0090*/  @P0 EXIT ;  /* 0x000000000000094d */ /* 0x000fea0003800000 */
[----:B------:R-:W2:Y:S01]  /*00a0*/  LDG.E R25, desc[UR6][R2.64+0x4] ;  /* 0x0000040602197981 */ /* 0x000ea2000c1e1900 */
[----:B------:R-:W0:Y:S01]  /*00b0*/  LDCU UR4, c[0x0][0x364] ;  /* 0x00006c80ff0477ac */ /* 0x000e220008000800 */
[----:B------:R-:W0:Y:S01]  /*00c0*/  S2R R0, SR_TID.Y ;  /* 0x0000000000007919 */ /* 0x000e220000002200 */
[----:B------:R-:W0:Y:S02]  /*00d0*/  S2R R5, SR_CTAID.Y ;  /* 0x0000000000057919 */ /* 0x000e240000002600 */
[----:B0-----:R-:W-:-:S05]  /*00e0*/  IMAD R0, R5, UR4, R0 ;  /* 0x0000000405007c24 */ /* 0x001fca000f8e0200 */
[----:B--2---:R-:W-:-:S13]  /*00f0*/  ISETP.GE.U32.AND P0, PT, R0, R25, PT ;  /* 0x000000190000720c */ /* 0x004fda0003f06070 */
[----:B------:R-:W-:Y:S05]  /*0100*/  @P0 EXIT ;  /* 0x000000000000094d */ /* 0x000fea0003800000 */
[----:B------:R-:W2:Y:S01]  /*0110*/  LDG.E R3, desc[UR6][R2.64+0x8] ;  /* 0x0000080602037981 */ /* 0x000ea2000c1e1900 */
[----:B------:R-:W0:Y:S01]  /*0120*/  LDCU UR4, c[0x0][0x368] ;  /* 0x00006d00ff0477ac */ /* 0x000e220008000800 */
[----:B------:R-:W0:Y:S01]  /*0130*/  S2R R24, SR_TID.Z ;  /* 0x0000000000187919 */ /* 0x000e220000002300 */
[----:B------:R-:W0:Y:S02]  /*0140*/  S2R R5, SR_CTAID.Z ;  /* 0x0000000000057919 */ /* 0x000e240000002700 */
[----:B0-----:R-:W-:-:S05]  /*0150*/  IMAD R24, R5, UR4, R24 ;  /* 0x0000000405187c24 */ /* 0x001fca000f8e0218 */
[----:B--2---:R-:W-:-:S13]  /*0160*/  ISETP.GE.U32.AND P0, PT, R24, R3, PT ;  /* 0x000000031800720c */ /* 0x004fda0003f06070 */
[----:B------:R-:W-:Y:S05]  /*0170*/  @P0 EXIT ;  /* 0x000000000000094d */ /* 0x000fea0003800000 */
[----:B------:R-:W0:Y:S08]  /*0180*/  LDC.64 R20, c[0x0][0x3a8] ;  /* 0x0000ea00ff147b82 */ /* 0x000e300000000a00 */
[----:B------:R-:W1:Y:S01]  /*0190*/  LDC.64 R26, c[0x0][0x3b0] ;  /* 0x0000ec00ff1a7b82 */ /* 0x000e620000000a00 */
[----:B------:R-:W2:Y:S01]  /*01a0*/  I2F.F64.U32 R8, R23 ;  /* 0x0000001700087312 */ /* 0x000ea20000201800 */
[----:B------:R-:W3:Y:S01]  /*01b0*/  LDCU UR4, c[0x0][0x3c0] ;  /* 0x00007800ff0477ac */ /* 0x000ee20008000800 */
[----:B0-----:R-:W4:Y:S04]  /*01c0*/  LDG.E R17, desc[UR6][R20.64] ;  /* 0x0000000614117981 */ /* 0x001f28000c1e1900 */
[----:B------:R-:W5:Y:S04]  /*01d0*/  LDG.E R4, desc[UR6][R20.64+0x4] ;  /* 0x0000040614047981 */ /* 0x000f68000c1e1900 */
[----:B-1----:R-:W5:Y:S04]  /*01e0*/  LDG.E R28, desc[UR6][R26.64] ;  /* 0x000000061a1c7981 */ /* 0x002f68000c1e1900 */
[----:B------:R-:W5:Y:S04]  /*01f0*/  LDG.E R6, desc[UR6][R26.64+0x4] ;  /* 0x000004061a067981 */ /* 0x000f68000c1e1900 */
[----:B------:R-:W5:Y:S04]  /*0200*/  LDG.E R29, desc[UR6][R20.64+0x8] ;  /* 0x00000806141d7981 */ /* 0x000f68000c1e1900 */
[----:B------:R-:W5:Y:S01]  /*0210*/  LDG.E R16, desc[UR6][R26.64+0x8] ;  /* 0x000008061a107981 */ /* 0x000f62000c1e1900 */
[----:B--2---:R-:W-:Y:S01]  /*0220*/  DADD R18, R8, 0.5 ;  /* 0x3fe0000008127429 */ /* 0x004fe20000000000 */
[----:B------:R-:W0:Y:S01]  /*0230*/  I2F.F64.U32 R12, R0 ;  /* 0x00000000000c7312 */ /* 0x000e220000201800 */
[----:B---3--:R-:W-:-:S07]  /*0240*/  ISETP.NE.AND P0, PT, RZ, UR4, PT ;  /* 0x00000004ff007c0c */ /* 0x008fce000bf05270 */
[----:B------:R-:W-:Y:S01]  /*0250*/  I2F.F64.U32 R2, R24 ;  /* 0x0000001800027312 */ /* 0x000fe20000201800 */
[----:B0-----:R-:W-:-:S07]  /*0260*/  DADD R12, R12, 0.5 ;  /* 0x3fe000000c0c7429 */ /* 0x001fce0000000000 */
[----:B----4-:R-:W-:Y:S08]  /*0270*/  F2F.F64.F32 R10, R17 ;  /* 0x00000011000a7310 */ /* 0x010ff00000201800 */
[----:B-----5:R-:W0:Y:S08]  /*0280*/  F2F.F64.F32 R14, R28 ;  /* 0x0000001c000e7310 */ /* 0x020e300000201800 */
[----:B------:R-:W1:Y:S01]  /*0290*/  F2F.F64.F32 R4, R4 ;  /* 0x0000000400047310 */ /* 0x000e620000201800 */
[----:B0-----:R-:W-:-:S07]  /*02a0*/  DFMA R10, R14, R18, R10 ;  /* 0x000000120e0a722b */ /* 0x001fce000000000a */
[----:B------:R-:W0:Y:S08]  /*02b0*/  F2F.F64.F32 R6, R6 ;  /* 0x0000000600067310 */ /* 0x000e300000201800 */
[----:B------:R2:W3:Y:S08]  /*02c0*/  F2F.F64.F32 R8, R29 ;  /* 0x0000001d00087310 */ /* 0x0004f00000201800 */
[----:B------:R2:W4:Y:S01]  /*02d0*/  F2F.F64.F32 R14, R16 ;  /* 0x00000010000e7310 */ /* 0x0005220000201800 */
[----:B01----:R-:W-:Y:S05]  /*02e0*/  @!P0 EXIT ;  /* 0x000000000000894d */ /* 0x003fea0003800000 */
[----:B------:R-:W-:Y:S01]  /*02f0*/  DFMA R4, R6, R12, R4 ;  /* 0x0000000c0604722b */ /* 0x000fe20000000004 */
[----:B--2---:R-:W0:Y:S01]  /*0300*/  LDC.64 R16, c[0x0][0x380] ;  /* 0x0000e000ff107b82 */ /* 0x004e220000000a00 */
[----:B------:R-:W-:Y:S01]  /*0310*/  DADD R6, R2, 0.5 ;  /* 0x3fe0000002067429 */ /* 0x000fe20000000000 */
[----:B------:R-:W1:Y:S01]  /*0320*/  F2F.F32.F64 R10, R10 ;  /* 0x0000000a000a7310 */ /* 0x000e620000301000 */
[----:B------:R-:W-:Y:S01]  /*0330*/  IMAD R0, R25, R24, R0 ;  /* 0x0000001819007224 */ /* 0x000fe200078e0200 */
[----:B------:R-:W-:Y:S01]  /*0340*/  USHF.L.U32 UR4, UR4, 0x1, URZ ;  /* 0x0000000104047899 */ /* 0x000fe200080006ff */
[----:B------:R-:W2:Y:S02]  /*0350*/  LDCU UR5, c[0x0][0x3c0] ;  /* 0x00007800ff0577ac */ /* 0x000ea40008000800 */
[----:B------:R-:W-:Y:S01]  /*0360*/  IMAD R23, R22, R0, R23 ;  /* 0x0000000016177224 */ /* 0x000fe200078e0217 */
[----:B------:R-:W5:Y:S01]  /*0370*/  LDC.64 R18, c[0x0][0x390] ;  /* 0x0000e400ff127b82 */ /* 0x000f620000000a00 */
[----:B---34-:R-:W-:Y:S01]  /*0380*/  DFMA R8, R14, R6, R8 ;  /* 0x000000060e08722b */ /* 0x018fe20000000008 */
[----:B------:R3:W4:Y:S01]  /*0390*/  F2F.F32.F64 R4, R4 ;  /* 0x0000000400047310 */ /* 0x0007220000301000 */
[----:B------:R-:W-:Y:S01]  /*03a0*/  MOV R7, UR4 ;  /* 0x0000000400077c02 */ /* 0x000fe20008000f00 */
[----:B------:R-:W0:Y:S04]  /*03b0*/  LDCU.64 UR10, c[0x0][0x398] ;  /* 0x00007300ff0a77ac */ /* 0x000e280008000a00 */
[----:B------:R-:W1:Y:S01]  /*03c0*/  LDC.64 R20, c[0x0][0x388] ;  /* 0x0000e200ff147b82 */ /* 0x000e620000000a00 */
[----:B------:R-:W0:Y:S01]  /*03d0*/  LDCU.64 UR8, c[0x0][0x3a0] ;  /* 0x00007400ff0877ac */ /* 0x000e220008000a00 */
[----:B------:R0:W0:Y:S01]  /*03e0*/  F2F.F32.F64 R6, R8 ;  /* 0x0000000800067310 */ /* 0x0000220000301000 */
[----:B---3--:R-:W-:-:S05]  /*03f0*/  MOV R5, RZ ;  /* 0x000000ff00057202 */ /* 0x008fca0000000f00 */
[----:B------:R-:W3:Y:S01]  /*0400*/  LDC R13, c[0x0][0x3c0] ;  /* 0x0000f000ff0d7b82 */ /* 0x000ee20000000800 */
[----:B0-----:R-:W-:-:S07]  /*0410*/  IMAD.WIDE.U32 R16, R23, 0x4, R16 ;  /* 0x0000000417107825 */ /* 0x001fce00078e0010 */
[----:B------:R-:W0:Y:S01]  /*0420*/  LDC.64 R2, c[0x0][0x398] ;  /* 0x0000e600ff027b82 */ /* 0x000e220000000a00 */
[----:B-----5:R-:W-:-:S04]  /*0430*/  IMAD.WIDE.U32 R18, R23, 0x4, R18 ;  /* 0x0000000417127825 */ /* 0x020fc800078e0012 */
[----:B-12-4-:R-:W-:-:S07]  /*0440*/  IMAD.WIDE.U32 R20, R23, 0x4, R20 ;  /* 0x0000000417147825 */ /* 0x016fce00078e0014 */
.L_x_4:
[--C-:B0--3--:R-:W-:Y:S01]  /*0450*/  IMAD.WIDE.U32 R8, R13, 0x4, R2.reuse ;  /* 0x000000040d087825 */ /* 0x109fe200078e0002 */
[----:B------:R-:W-:Y:S02]  /*0460*/  MOV R23, UR11 ;  /* 0x0000000b00177c02 */ /* 0x000fe40008000f00 */
[----:B------:R-:W-:Y:S01]  /*0470*/  MOV R22, UR10 ;  /* 0x0000000a00167c02 */ /* 0x000fe20008000f00 */
[----:B------:R-:W-:Y:S02]  /*0480*/  IMAD.WIDE.U32 R14, R7, 0x4, R2 ;  /* 0x00000004070e7825 */ /* 0x000fe400078e0002 */
[----:B------:R-:W2:Y:S04]  /*0490*/  LDG.E R9, desc[UR6][R8.64] ;  /* 0x0000000608097981 */ /* 0x000ea8000c1e1900 */
[----:B------:R-:W3:Y:S04]  /*04a0*/  LDG.E R23, desc[UR6][R22.64] ;  /* 0x0000000616177981 */ /* 0x000ee8000c1e1900 */
[----:B------:R-:W4:Y:S01]  /*04b0*/  LDG.E R15, desc[UR6][R14.64] ;  /* 0x000000060e0f7981 */ /* 0x000f22000c1e1900 */
[----:B------:R-:W-:Y:S01]  /*04c0*/  BSSY.RECONVERGENT B0, `(.L_x_0) ;  /* 0x0000014000007945 */ /* 0x000fe20003800200 */
[----:B--2---:R-:W-:Y:S01]  /*04d0*/  FADD R11, R4, -R9 ;  /* 0x80000009040b7221 */ /* 0x004fe20000000000 */
[----:B---3--:R-:W-:-:S03]  /*04e0*/  FADD R12, R10, -R23 ;  /* 0x800000170a0c7221 */ /* 0x008fc60000000000 */
[----:B------:R-:W-:Y:S01]  /*04f0*/  FMUL R25, R11, R11 ;  /* 0x0000000b0b197220 */ /* 0x000fe20000400000 */
[----:B----4-:R-:W-:-:S03]  /*0500*/  FADD R24, R6, -R15 ;  /* 0x8000000f06187221 */ /* 0x010fc60000000000 */
[----:B------:R-:W-:-:S04]  /*0510*/  FFMA R25, R12, R12, R25 ;  /* 0x0000000c0c197223 */ /* 0x000fc80000000019 */
[----:B------:R-:W-:-:S04]  /*0520*/  FFMA R26, R24, R24, R25 ;  /* 0x00000018181a7223 */ /* 0x000fc80000000019 */
[----:B------:R0:W1:Y:S01]  /*0530*/  MUFU.RSQ R9, R26 ;  /* 0x0000001a00097308 */ /* 0x0000620000001400 */
[----:B------:R-:W-:-:S04]  /*0540*/  IADD3 R0, PT, PT, R26, -0xd000000, RZ ;  /* 0xf30000001a007810 */ /* 0x000fc80007ffe0ff */
[----:B------:R-:W-:-:S13]  /*0550*/  ISETP.GT.U32.AND P0, PT, R0, 0x727fffff, PT ;  /* 0x727fffff0000780c */ /* 0x000fda0003f04070 */
[----:B01----:R-:W-:Y:S05]  /*0560*/  @!P0 BRA `(.L_x_1) ;  /* 0x0000000000148947 */ /* 0x003fea0003800000 */
[----:B------:R-:W-:Y:S01]  /*0570*/  BSSY.RECONVERGENT B1, `(.L_x_2) ;  /* 0x0000003000017945 */ /* 0x000fe20003800200 */
[----:B------:R-:W-:-:S07]  /*0580*/  MOV R23, 0x5a0 ;  /* 0x000005a000177802 */ /* 0x000fce0000000f00 */
[----:B------:R-:W-:Y:S05]  /*0590*/  CALL.REL.NOINC `($__internal_0_$__cuda_sm20_sqrt_rn_f32_slowpath) ;  /* 0x0000000000907944 */ /* 0x000fea0003c00000 */
[----:B------:R-:W-:Y:S05]  /*05a0*/  BSYNC.RECONVERGENT B1 ;  /* 0x0000000000017941 */ /* 0x000fea0003800200 */
.L_x_2:
[----:B------:R-:W-:Y:S05]  /*05b0*/  BRA `(.L_x_3) ;  /* 0x0000000000107947 */ /* 0x000fea0003800000 */
.L_x_1:
[----:B------:R-:W-:Y:S01]  /*05c0*/  FMUL.FTZ R25, R26, R9 ;  /* 0x000000091a197220 */ /* 0x000fe20000410000 */
[----:B------:R-:W-:-:S03]  /*05d0*/  FMUL.FTZ R8, R9, 0.5 ;  /* 0x3f00000009087820 */ /* 0x000fc60000410000 */
[----:B------:R-:W-:-:S04]  /*05e0*/  FFMA R0, -R25, R25, R26 ;  /* 0x0000001919007223 */ /* 0x000fc8000000011a */
[----:B------:R-:W-:-:S07]  /*05f0*/  FFMA R25, R0, R8, R25 ;  /* 0x0000000800197223 */ /* 0x000fce0000000019 */
.L_x_3:
[----:B------:R-:W-:Y:S05]  /*0600*/  BSYNC.RECONVERGENT B0 ;  /* 0x0000000000007941 */ /* 0x000fea0003800200 */
.L_x_0:
[----:B------:R-:W2:Y:S01]  /*0610*/  LDG.E R0, desc[UR6][R16.64] ;  /* 0x0000000610007981 */ /* 0x000ea2000c1e1900 */
[----:B------:R-:W-:Y:S02]  /*0620*/  MOV R23, UR9 ;  /* 0x0000000900177c02 */ /* 0x000fe40008000f00 */
[----:B------:R-:W-:Y:S02]  /*0630*/  MOV R22, UR8 ;  /* 0x0000000800167c02 */ /* 0x000fe40008000f00 */
[----:B--2---:R-:W-:-:S13]  /*0640*/  FSETP.GEU.AND P0, PT, R25, R0, PT ;  /* 0x000000001900720b */ /* 0x004fda0003f0e000 */
[----:B------:R-:W0:Y:S01]  /*0650*/  @!P0 LDC.64 R8, c[0x0][0x3a0] ;  /* 0x0000e800ff088b82 */ /* 0x000e220000000a00 */
[----:B------:R-:W-:Y:S04]  /*0660*/  @!P0 STG.E desc[UR6][R16.64], R25 ;  /* 0x0000001910008986 */ /* 0x000fe8000c101906 */
[----:B------:R1:W-:Y:S04]  /*0670*/  @!P0 STG.E desc[UR6][R18.64], R5 ;  /* 0x0000000512008986 */ /* 0x0003e8000c101906 */
[----:B------:R-:W2:Y:S01]  /*0680*/  @!P0 LDG.E R23, desc[UR6][R22.64] ;  /* 0x0000000616178981 */ /* 0x000ea2000c1e1900 */
[----:B0-----:R-:W-:-:S04]  /*0690*/  @!P0 LEA R14, P1, R13, R8, 0x2 ;  /* 0x000000080d0e8211 */ /* 0x001fc800078210ff */
[----:B------:R-:W-:Y:S02]  /*06a0*/  @!P0 LEA.HI.X R15, R13, R9, RZ, 0x2, P1 ;  /* 0x000000090d0f8211 */ /* 0x000fe400008f14ff */
[----:B------:R-:W-:-:S03]  /*06b0*/  @!P0 LEA R8, P1, R7, R8, 0x2 ;  /* 0x0000000807088211 */ /* 0x000fc600078210ff */
[----:B------:R-:W3:Y:S01]  /*06c0*/  @!P0 LDG.E R14, desc[UR6][R14.64] ;  /* 0x000000060e0e8981 */ /* 0x000ee2000c1e1900 */
[----:B------:R-:W-:-:S05]  /*06d0*/  @!P0 LEA.HI.X R9, R7, R9, RZ, 0x2, P1 ;  /* 0x0000000907098211 */ /* 0x000fca00008f14ff */
[----:B------:R-:W4:Y:S01]  /*06e0*/  @!P0 LDG.E R8, desc[UR6][R8.64] ;  /* 0x0000000608088981 */ /* 0x000f22000c1e1900 */
[----:B-1----:R-:W-:Y:S01]  /*06f0*/  IADD3 R5, PT, PT, R5, 0x1, RZ ;  /* 0x0000000105057810 */ /* 0x002fe20007ffe0ff */
[----:B------:R-:W-:Y:S02]  /*0700*/  UIADD3 UR10, UP1, UPT, UR10, 0x4, URZ ;  /* 0x000000040a0a7890 */ /* 0x000fe4000ff3e0ff */
[----:B------:R-:W-:Y:S02]  /*0710*/  UIADD3 UR8, UP0, UPT, UR8, 0x4, URZ ;  /* 0x0000000408087890 */ /* 0x000fe4000ff1e0ff */
[----:B------:R-:W-:Y:S02]  /*0720*/  UIADD3.X UR11, UPT, UPT, URZ, UR11, URZ, UP1, !UPT ;  /* 0x0000000bff0b7290 */ /* 0x000fe40008ffe4ff */
[----:B------:R-:W-:Y:S01]  /*0730*/  UIADD3.X UR9, UPT, UPT, URZ, UR9, URZ, UP0, !UPT ;  /* 0x00000009ff097290 */ /* 0x000fe200087fe4ff */
[----:B------:R-:W-:Y:S02]  /*0740*/  IADD3 R13, PT, PT, R13, 0x1, RZ ;  /* 0x000000010d0d7810 */ /* 0x000fe40007ffe0ff */
[----:B------:R-:W-:Y:S01]  /*0750*/  IADD3 R7, PT, PT, R7, 0x1, RZ ;  /* 0x0000000107077810 */ /* 0x000fe20007ffe0ff */
[----:B---3--:R-:W-:-:S04]  /*0760*/  @!P0 FMUL R11, R11, R14 ;  /* 0x0000000e0b0b8220 */ /* 0x008fc80000400000 */
[----:B--2---:R-:W-:-:S04]  /*0770*/  @!P0 FFMA R11, R12, R23, R11 ;  /* 0x000000170c0b8223 */ /* 0x004fc8000000000b */
[----:B----4-:R-:W-:-:S04]  /*0780*/  @!P0 FFMA R11, R24, R8, R11 ;  /* 0x00000008180b8223 */ /* 0x010fc8000000000b */
[----:B------:R-:W-:-:S05]  /*0790*/  @!P0 FADD R11, -R11, -RZ ;  /* 0x800000ff0b0b8221 */ /* 0x000fca0000000100 */
[----:B------:R1:W-:Y:S01]  /*07a0*/  @!P0 STG.E desc[UR6][R20.64], R11 ;  /* 0x0000000b14008986 */ /* 0x0003e2000c101906 */
[----:B------:R-:W-:-:S13]  /*07b0*/  ISETP.GE.U32.AND P0, PT, R5, UR5, PT ;  /* 0x0000000505007c0c */ /* 0x000fda000bf06070 */
[----:B-1----:R-:W-:Y:S05]  /*07c0*/  @!P0 BRA `(.L_x_4) ;  /* 0xfffffffc00208947 */ /* 0x002fea000383ffff */
[----:B------:R-:W-:Y:S05]  /*07d0*/  EXIT ;  /* 0x000000000000794d */ /* 0x000fea0003800000 */
        .weak           $__internal_0_$__cuda_sm20_sqrt_rn_f32_slowpath
        .type           $__internal_0_$__cuda_sm20_sqrt_rn_f32_slowpath,@function
        .size           $__internal_0_$__cuda_sm20_sqrt_rn_f32_slowpath,(.L_x_7 - $__internal_0_$__cuda_sm20_sqrt_rn_f32_slowpath)
$__internal_0_$__cuda_sm20_sqrt_rn_f32_slowpath:
[----:B------:R-:W-:-:S13]  /*07e0*/  LOP3.LUT P0, RZ, R26, 0x7fffffff, RZ, 0xc0, !PT ;  /* 0x7fffffff1aff7812 */ /* 0x000fda000780c0ff */
[----:B------:R-:W-:Y:S01]  /*07f0*/  @!P0 MOV R8, R26 ;  /* 0x0000001a00088202 */ /* 0x000fe20000000f00 */
[----:B------:R-:W-:Y:S06]  /*0800*/  @!P0 BRA `(.L_x_5) ;  /* 0x0000000000448947 */ /* 0x000fec0003800000 */
[----:B------:R-:W-:Y:S02]  /*0810*/  FSETP.GEU.FTZ.AND P0, PT, R26, RZ, PT ;  /* 0x000000ff1a00720b */ /* 0x000fe40003f1e000 */
[----:B------:R-:W-:-:S11]  /*0820*/  MOV R0, R26 ;  /* 0x0000001a00007202 */ /* 0x000fd60000000f00 */
[----:B------:R-:W-:Y:S01]  /*0830*/  @!P0 MOV R8, 0x7fffffff ;  /* 0x7fffffff00088802 */ /* 0x000fe20000000f00 */
[----:B------:R-:W-:Y:S06]  /*0840*/  @!P0 BRA `(.L_x_5) ;  /* 0x0000000000348947 */ /* 0x000fec0003800000 */
[----:B------:R-:W-:-:S13]  /*0850*/  FSETP.GTU.FTZ.AND P0, PT, |R0|, +INF , PT ;  /* 0x7f8000000000780b */ /* 0x000fda0003f1c200 */
[----:B------:R-:W-:Y:S01]  /*0860*/  @P0 FADD.FTZ R8, R0, 1 ;  /* 0x3f80000000080421 */ /* 0x000fe20000010000 */
[----:B------:R-:W-:Y:S06]  /*0870*/  @P0 BRA `(.L_x_5) ;  /* 0x0000000000280947 */ /* 0x000fec0003800000 */
[----:B------:R-:W-:-:S13]  /*0880*/  FSETP.NEU.FTZ.AND P0, PT, |R0|, +INF , PT ;  /* 0x7f8000000000780b */ /* 0x000fda0003f1d200 */
[----:B------:R-:W-:-:S04]  /*0890*/  @P0 FFMA R9, R0, 1.84467440737095516160e+19, RZ ;  /* 0x5f80000000090823 */ /* 0x000fc800000000ff */
[----:B------:R-:W0:Y:S02]  /*08a0*/  @P0 MUFU.RSQ R8, R9 ;  /* 0x0000000900080308 */ /* 0x000e240000001400 */
[----:B0-----:R-:W-:Y:S01]  /*08b0*/  @P0 FMUL.FTZ R14, R9, R8 ;  /* 0x00000008090e0220 */ /* 0x001fe20000410000 */
[----:B------:R-:W-:Y:S01]  /*08c0*/  @P0 FMUL.FTZ R22, R8, 0.5 ;  /* 0x3f00000008160820 */ /* 0x000fe20000410000 */
[----:B------:R-:W-:Y:S02]  /*08d0*/  @!P0 MOV R8, R0 ;  /* 0x0000000000088202 */ /* 0x000fe40000000f00 */
[----:B------:R-:W-:-:S04]  /*08e0*/  @P0 FADD.FTZ R15, -R14, -RZ ;  /* 0x800000ff0e0f0221 */ /* 0x000fc80000010100 */
[----:B------:R-:W-:-:S04]  /*08f0*/  @P0 FFMA R15, R14, R15, R9 ;  /* 0x0000000f0e0f0223 */ /* 0x000fc80000000009 */
[----:B------:R-:W-:-:S04]  /*0900*/  @P0 FFMA R15, R15, R22, R14 ;  /* 0x000000160f0f0223 */ /* 0x000fc8000000000e */
[----:B------:R-:W-:-:S07]  /*0910*/  @P0 FMUL.FTZ R8, R15, 2.3283064365386962891e-10 ;  /* 0x2f8000000f080820 */ /* 0x000fce0000410000 */
.L_x_5:
[----:B------:R-:W-:Y:S01]  /*0920*/  HFMA2 R9, -RZ, RZ, 0, 0 ;  /* 0x00000000ff097431 */ /* 0x000fe200000001ff */
[----:B------:R-:W-:Y:S02]  /*0930*/  MOV R25, R8 ;  /* 0x0000000800197202 */ /* 0x000fe40000000f00 */
[----:B------:R-:W-:-:S04]  /*0940*/  MOV R8, R23 ;  /* 0x0000001700087202 */ /* 0x000fc80000000f00 */
[----:B------:R-:W-:Y:S05]  /*0950*/  RET.REL.NODEC R8 `(_Z3udfPfS_PjPKfS2_S_S_S0_j) ;  /* 0xfffffff408a87950 */ /* 0x000fea0003c3ffff */
.L_x_6:
[----:B------:R-:W-:-:S00]  /*0960*/  BRA `(.L_x_6) ;  /* 0xfffffffc00fc7947 */ /* 0x000fc0000383ffff */
[----:B------:R-:W-:-:S00]  /*0970*/  NOP ;  /* 0x0000000000007918 */ /* 0x000fc00000000000 */
        /* <DEDUP_REMOVED lines=8> */
.L_x_7:


//--------------------- .nv.shared.reserved.0     --------------------------
	.section	.nv.shared.reserved.0,"aw",@nobits
	.weak		__nv_reservedSMEM_offset_0_alias
	.size		__nv_reservedSMEM_offset_0_alias, 0, 64
	.other		__nv_reservedSMEM_offset_0_alias,@"STO_CUDA_RESERVED_SHARED STV_DEFAULT"
__nv_reservedSMEM_offset_0_alias:
	.zero		0
	.zero		64


//--------------------- .nv.constant0._Z3udfPfS_PjPKfS2_S_S_S0_j --------------------------
	.section	.nv.constant0._Z3udfPfS_PjPKfS2_S_S_S0_j,"a",@progbits
	.sectionflags	@""
	.align	4
.nv.constant0._Z3udfPfS_PjPKfS2_S_S_S0_j:
	.zero		964


//--------------------- SYMBOLS --------------------------

	.type		.nv.reservedSmem.offset0,@object
	.size		.nv.reservedSmem.offset0,0x4
